	.headerflags	@"EF_CUDA_TEXMODE_UNIFIED EF_CUDA_64BIT_ADDRESS EF_CUDA_ACCELERATORS EF_CUDA_SM90 EF_CUDA_VIRTUAL_SM(EF_CUDA_SM90)"
	.elftype	@"ET_EXEC"


//--------------------- .nv.info                  --------------------------
	.section	.nv.info,"",@"SHT_CUDA_INFO"
	.align	4


	//----- nvinfo : EIATTR_REGCOUNT
	.align		4
        /*0000*/ 	.byte	0x04, 0x2f
        /*0002*/ 	.short	(.L_1 - .L_0)
	.align		4
.L_0:
        /*0004*/ 	.word	index@(triton_poi_fused_convolution_2)
        /*0008*/ 	.word	0x0000001a


	//----- nvinfo : EIATTR_MIN_STACK_SIZE
	.align		4
.L_1:
        /*000c*/ 	.byte	0x04, 0x12
        /*000e*/ 	.short	(.L_3 - .L_2)
	.align		4
.L_2:
        /*0010*/ 	.word	index@(triton_poi_fused_convolution_2)
        /*0014*/ 	.word	0x00000000


	//----- nvinfo : EIATTR_FRAME_SIZE
	.align		4
.L_3:
        /*0018*/ 	.byte	0x04, 0x11
        /*001a*/ 	.short	(.L_5 - .L_4)
	.align		4
.L_4:
        /*001c*/ 	.word	index@(triton_poi_fused_convolution_2)
        /*0020*/ 	.word	0x00000000


	//----- nvinfo : EIATTR_MIN_STACK_SIZE
	.align		4
.L_5:
        /*0024*/ 	.byte	0x04, 0x12
        /*0026*/ 	.short	(.L_7 - .L_6)
	.align		4
.L_6:
        /*0028*/ 	.word	index@(triton_poi_fused_convolution_2)
        /*002c*/ 	.word	0x00000000
.L_7:


//--------------------- .nv.info.triton_poi_fused_convolution_2 --------------------------
	.section	.nv.info.triton_poi_fused_convolution_2,"",@"SHT_CUDA_INFO"
	.sectionflags	@""
	.align	4


	//----- nvinfo : EIATTR_CUDA_API_VERSION
	.align		4
        /*0000*/ 	.byte	0x04, 0x37
        /*0002*/ 	.short	(.L_9 - .L_8)
.L_8:
        /*0004*/ 	.word	0x0000007c


	//----- nvinfo : EIATTR_KPARAM_INFO
	.align		4
.L_9:
        /*0008*/ 	.byte	0x04, 0x17
        /*000a*/ 	.short	(.L_11 - .L_10)
.L_10:
        /*000c*/ 	.word	0x00000000
        /*0010*/ 	.short	0x0004
        /*0012*/ 	.short	0x001c
        /*0014*/ 	.byte	0x00, 0xf0, 0x11, 0x00


	//----- nvinfo : EIATTR_KPARAM_INFO
	.align		4
.L_11:
        /*0018*/ 	.byte	0x04, 0x17
        /*001a*/ 	.short	(.L_13 - .L_12)
.L_12:
        /*001c*/ 	.word	0x00000000
        /*0020*/ 	.short	0x0003
        /*0022*/ 	.short	0x0018
        /*0024*/ 	.byte	0x00, 0xf0, 0x11, 0x00


	//----- nvinfo : EIATTR_KPARAM_INFO
	.align		4
.L_13:
        /*0028*/ 	.byte	0x04, 0x17
        /*002a*/ 	.short	(.L_15 - .L_14)
.L_14:
        /*002c*/ 	.word	0x00000000
        /*0030*/ 	.short	0x0002
        /*0032*/ 	.short	0x0010
        /*0034*/ 	.byte	0x00, 0xf4, 0x21, 0x00


	//----- nvinfo : EIATTR_KPARAM_INFO
	.align		4
.L_15:
        /*0038*/ 	.byte	0x04, 0x17
        /*003a*/ 	.short	(.L_17 - .L_16)
.L_16:
        /*003c*/ 	.word	0x00000000
        /*0040*/ 	.short	0x0001
        /*0042*/ 	.short	0x0008
        /*0044*/ 	.byte	0x00, 0xf4, 0x21, 0x00


	//----- nvinfo : EIATTR_KPARAM_INFO
	.align		4
.L_17:
        /*0048*/ 	.byte	0x04, 0x17
        /*004a*/ 	.short	(.L_19 - .L_18)
.L_18:
        /*004c*/ 	.word	0x00000000
        /*0050*/ 	.short	0x0000
        /*0052*/ 	.short	0x0000
        /*0054*/ 	.byte	0x00, 0xf4, 0x21, 0x00


	//----- nvinfo : EIATTR_SPARSE_MMA_MASK
	.align		4
.L_19:
        /*0058*/ 	.byte	0x03, 0x50
        /*005a*/ 	.short	0x0000


	//----- nvinfo : EIATTR_MAXREG_COUNT
	.align		4
        /*005c*/ 	.byte	0x03, 0x1b
        /*005e*/ 	.short	0x00ff


	//----- nvinfo : EIATTR_EXIT_INSTR_OFFSETS
	.align		4
        /*0060*/ 	.byte	0x04, 0x1c
        /*0062*/ 	.short	(.L_21 - .L_20)


	//   ....[0]....
.L_20:
        /*0064*/ 	.word	0x000003d0


	//   ....[1]....
        /*0068*/ 	.word	0x00000430


	//----- nvinfo : EIATTR_REQNTID
	.align		4
.L_21:
        /*006c*/ 	.byte	0x04, 0x10
        /*006e*/ 	.short	(.L_23 - .L_22)
.L_22:
        /*0070*/ 	.word	0x00000080
        /*0074*/ 	.word	0x00000001
        /*0078*/ 	.word	0x00000001


	//----- nvinfo : EIATTR_CBANK_PARAM_SIZE
	.align		4
.L_23:
        /*007c*/ 	.byte	0x03, 0x19
        /*007e*/ 	.short	0x0020


	//----- nvinfo : EIATTR_PARAM_CBANK
	.align		4
        /*0080*/ 	.byte	0x04, 0x0a
        /*0082*/ 	.short	(.L_25 - .L_24)
	.align		4
.L_24:
        /*0084*/ 	.word	index@(.nv.constant0.triton_poi_fused_convolution_2)
        /*0088*/ 	.short	0x0210
        /*008a*/ 	.short	0x0020


	//----- nvinfo : EIATTR_SW_WAR
	.align		4
.L_25:
        /*008c*/ 	.byte	0x04, 0x36
        /*008e*/ 	.short	(.L_27 - .L_26)
.L_26:
        /*0090*/ 	.word	0x00000008
.L_27:


//--------------------- .nv.callgraph             --------------------------
	.section	.nv.callgraph,"",@"SHT_CUDA_CALLGRAPH"
	.align	4
	.sectionentsize	8
	.align		4
        /*0000*/ 	.word	0x00000000
	.align		4
        /*0004*/ 	.word	0xffffffff
	.align		4
        /*0008*/ 	.word	0x00000000
	.align		4
        /*000c*/ 	.word	0xfffffffe
	.align		4
        /*0010*/ 	.word	0x00000000
	.align		4
        /*0014*/ 	.word	0xfffffffd
	.align		4
        /*0018*/ 	.word	0x00000000
	.align		4
        /*001c*/ 	.word	0xfffffffc


//--------------------- .text.triton_poi_fused_convolution_2 --------------------------
	.section	.text.triton_poi_fused_convolution_2,"ax",@progbits
	.sectionflags	@"SHF_BARRIERS=1"
	.align	128
        .global         triton_poi_fused_convolution_2
        .type           triton_poi_fused_convolution_2,@function
        .size           triton_poi_fused_convolution_2,(.L_x_1 - triton_poi_fused_convolution_2)
        .other          triton_poi_fused_convolution_2,@"STO_CUDA_ENTRY STV_DEFAULT"
triton_poi_fused_convolution_2:
.text.triton_poi_fused_convolution_2:
[----:B------:R-:W0:Y:S01]  /*0000*/  LDC R1, c[0x0][0x28] ;  /* 0x00000a00ff017b82 */ /* 0x000e220000000800 */
[----:B------:R-:W1:Y:S07]  /*0010*/  S2R R3, SR_TID.X ;  /* 0x0000000000037919 */ /* 0x000e6e0000002100 */
[----:B------:R-:W2:Y:S01]  /*0020*/  LDC.64 R10, c[0x0][0x218] ;  /* 0x00008600ff0a7b82 */ /* 0x000ea20000000a00 */
[----:B------:R-:W-:Y:S01]  /*0030*/  ULDC.64 UR6, c[0x0][0x208] ;  /* 0x0000820000067ab9 */ /* 0x000fe20000000a00 */
[----:B------:R-:W3:Y:S01]  /*0040*/  S2R R2, SR_CTAID.Y ;  /* 0x0000000000027919 */ /* 0x000ee20000002600 */
[----:B------:R-:W4:Y:S05]  /*0050*/  S2R R0, SR_CTAID.X ;  /* 0x0000000000007919 */ /* 0x000f2a0000002500 */
[----:B------:R-:W5:Y:S01]  /*0060*/  LDC.64 R12, c[0x0][0x210] ;  /* 0x00008400ff0c7b82 */ /* 0x000f620000000a00 */
[----:B-1----:R-:W-:-:S02]  /*0070*/  IMAD.SHL.U32 R4, R3, 0x4, RZ ;  /* 0x0000000403047824 */ /* 0x002fc400078e00ff */
[----:B---3--:R-:W-:-:S03]  /*0080*/  IMAD.SHL.U32 R2, R2, 0x200, RZ ;  /* 0x0000020002027824 */ /* 0x008fc600078e00ff */
[----:B------:R-:W-:Y:S02]  /*0090*/  LOP3.LUT R15, R4, 0x1fc, RZ, 0xc0, !PT ;  /* 0x000001fc040f7812 */ /* 0x000fe400078ec0ff */
[----:B----4-:R-:W-:Y:S02]  /*00a0*/  ISETP.GE.AND P0, PT, R0, 0x10, PT ;  /* 0x000000100000780c */ /* 0x010fe40003f06270 */
[----:B------:R-:W-:-:S05]  /*00b0*/  LOP3.LUT R4, R2, R15, RZ, 0xfc, !PT ;  /* 0x0000000f02047212 */ /* 0x000fca00078efcff */
[----:B------:R-:W-:-:S05]  /*00c0*/  IMAD.HI R5, R4, 0x2aaaaaab, RZ ;  /* 0x2aaaaaab04057827 */ /* 0x000fca00078e02ff */
[----:B------:R-:W-:-:S04]  /*00d0*/  SHF.R.U32.HI R6, RZ, 0x1f, R5 ;  /* 0x0000001fff067819 */ /* 0x000fc80000011605 */
[----:B------:R-:W-:-:S05]  /*00e0*/  LEA.HI.SX32 R5, R5, R6, 0x19 ;  /* 0x0000000605057211 */ /* 0x000fca00078fcaff */
[----:B------:R-:W-:-:S04]  /*00f0*/  IMAD R7, R5, -0x300, R4 ;  /* 0xfffffd0005077824 */ /* 0x000fc800078e0204 */
[----:B------:R-:W-:Y:S02]  /*0100*/  IMAD R4, R0, 0x300, R7 ;  /* 0x0000030000047824 */ /* 0x000fe400078e0207 */
[----:B--2---:R-:W-:Y:S01]  /*0110*/  IMAD.WIDE R10, R7, 0x4, R10 ;  /* 0x00000004070a7825 */ /* 0x004fe200078e020a */
[----:B------:R-:W-:-:S03]  /*0120*/  CS2R R6, SRZ ;  /* 0x0000000000067805 */ /* 0x000fc6000001ff00 */
[----:B------:R-:W-:Y:S02]  /*0130*/  IMAD R5, R5, 0x3000, R4 ;  /* 0x0000300005057824 */ /* 0x000fe400078e0204 */
[----:B------:R-:W2:Y:S02]  /*0140*/  LDG.E.EL.128 R8, desc[UR6][R10.64] ;  /* 0x000000060a087981 */ /* 0x000ea4000c2e1d00 */
[----:B-----5:R-:W-:Y:S01]  /*0150*/  IMAD.WIDE R12, R5, 0x4, R12 ;  /* 0x00000004050c7825 */ /* 0x020fe200078e020c */
[----:B------:R-:W-:-:S06]  /*0160*/  CS2R R4, SRZ ;  /* 0x0000000000047805 */ /* 0x000fcc000001ff00 */
[----:B------:R-:W2:Y:S01]  /*0170*/  @!P0 LDG.E.EL.128 R4, desc[UR6][R12.64] ;  /* 0x000000060c048981 */ /* 0x000ea2000c2e1d00 */
[----:B------:R-:W1:Y:S01]  /*0180*/  S2UR UR5, SR_CgaCtaId ;  /* 0x00000000000579c3 */ /* 0x000e620000008800 */
[----:B------:R-:W-:Y:S02]  /*0190*/  UMOV UR4, 0x400 ;  /* 0x0000040000047882 */ /* 0x000fe40000000000 */
[----:B-1----:R-:W-:-:S06]  /*01a0*/  UPRMT UR4, UR5, 0x654, UR4 ;  /* 0x0000065405047896 */ /* 0x002fcc0008000004 */
[----:B------:R-:W-:Y:S01]  /*01b0*/  LEA R17, R15, UR4, 0x3 ;  /* 0x000000040f117c11 */ /* 0x000fe2000f8e18ff */
[----:B--2---:R-:W-:Y:S01]  /*01c0*/  FADD R8, R8, R4 ;  /* 0x0000000408087221 */ /* 0x004fe20000000000 */
[----:B------:R-:W-:Y:S01]  /*01d0*/  FADD R14, R9, R5 ;  /* 0x00000005090e7221 */ /* 0x000fe20000000000 */
[----:B------:R-:W-:Y:S01]  /*01e0*/  FADD R6, R10, R6 ;  /* 0x000000060a067221 */ /* 0x000fe20000000000 */
[----:B------:R-:W-:Y:S02]  /*01f0*/  FADD R15, R11, R7 ;  /* 0x000000070b0f7221 */ /* 0x000fe40000000000 */
[----:B------:R-:W-:Y:S04]  /*0200*/  STS [R17], R8 ;  /* 0x0000000811007388 */ /* 0x000fe80000000800 */
[----:B------:R-:W-:Y:S04]  /*0210*/  STS [R17+0x8], R14 ;  /* 0x0000080e11007388 */ /* 0x000fe80000000800 */
[----:B------:R-:W-:Y:S04]  /*0220*/  STS [R17+0x10], R6 ;  /* 0x0000100611007388 */ /* 0x000fe80000000800 */
[----:B------:R1:W-:Y:S01]  /*0230*/  STS [R17+0x18], R15 ;  /* 0x0000180f11007388 */ /* 0x0003e20000000800 */
[----:B------:R-:W-:-:S04]  /*0240*/  LOP3.LUT R9, R3, 0x7f, RZ, 0xc0, !PT ;  /* 0x0000007f03097812 */ /* 0x000fc800078ec0ff */
[C---:B------:R-:W-:Y:S02]  /*0250*/  LOP3.LUT R4, R9.reuse, 0x80, RZ, 0xfc, !PT ;  /* 0x0000008009047812 */ /* 0x040fe400078efcff */
[C---:B------:R-:W-:Y:S02]  /*0260*/  LOP3.LUT R5, R9.reuse, 0x100, RZ, 0xfc, !PT ;  /* 0x0000010009057812 */ /* 0x040fe400078efcff */
[----:B------:R-:W-:Y:S01]  /*0270*/  LEA R10, R9, UR4, 0x3 ;  /* 0x00000004090a7c11 */ /* 0x000fe2000f8e18ff */
[----:B------:R-:W-:Y:S01]  /*0280*/  BAR.SYNC.DEFER_BLOCKING 0x0 ;  /* 0x0000000000007b1d */ /* 0x000fe20000010000 */
[----:B------:R-:W-:Y:S02]  /*0290*/  LEA R12, R4, UR4, 0x3 ;  /* 0x00000004040c7c11 */ /* 0x000fe4000f8e18ff */
[----:B------:R-:W-:-:S05]  /*02a0*/  LEA R16, R5, UR4, 0x3 ;  /* 0x0000000405107c11 */ /* 0x000fca000f8e18ff */
[----:B------:R-:W2:Y:S01]  /*02b0*/  LDC.64 R4, c[0x0][0x220] ;  /* 0x00008800ff047b82 */ /* 0x000ea20000000a00 */
[----:B------:R3:W4:Y:S04]  /*02c0*/  LDS R19, [R10] ;  /* 0x000000000a137984 */ /* 0x0007280000000800 */
[----:B------:R5:W2:Y:S04]  /*02d0*/  LDS R21, [R12] ;  /* 0x000000000c157984 */ /* 0x000aa80000000800 */
[----:B------:R-:W3:Y:S01]  /*02e0*/  LDS R23, [R16] ;  /* 0x0000000010177984 */ /* 0x000ee20000000800 */
[----:B------:R-:W-:-:S02]  /*02f0*/  LOP3.LUT R3, R2, 0x7f, R3, 0xf8, !PT ;  /* 0x0000007f02037812 */ /* 0x000fc400078ef803 */
[----:B------:R-:W-:Y:S02]  /*0300*/  LOP3.LUT R7, R2, 0x80, R9, 0xfe, !PT ;  /* 0x0000008002077812 */ /* 0x000fe400078efe09 */
[----:B------:R-:W-:Y:S01]  /*0310*/  LOP3.LUT R11, R2, 0x100, R9, 0xfe, !PT ;  /* 0x00000100020b7812 */ /* 0x000fe200078efe09 */
[--C-:B------:R-:W-:Y:S02]  /*0320*/  IMAD R3, R3, 0x10, R0.reuse ;  /* 0x0000001003037824 */ /* 0x100fe400078e0200 */
[--C-:B------:R-:W-:Y:S02]  /*0330*/  IMAD R13, R7, 0x10, R0.reuse ;  /* 0x00000010070d7824 */ /* 0x100fe400078e0200 */
[----:B-1----:R-:W-:Y:S02]  /*0340*/  IMAD R15, R11, 0x10, R0 ;  /* 0x000000100b0f7824 */ /* 0x002fe400078e0200 */
[----:B--2---:R-:W-:Y:S01]  /*0350*/  IMAD.WIDE R6, R3, 0x4, R4 ;  /* 0x0000000403067825 */ /* 0x004fe200078e0204 */
[----:B------:R-:W-:-:S03]  /*0360*/  LOP3.LUT R3, R9, 0x180, RZ, 0xfc, !PT ;  /* 0x0000018009037812 */ /* 0x000fc600078efcff */
[----:B---3--:R-:W-:-:S04]  /*0370*/  IMAD.WIDE R10, R13, 0x4, R4 ;  /* 0x000000040d0a7825 */ /* 0x008fc800078e0204 */
[----:B-----5:R-:W-:Y:S01]  /*0380*/  IMAD.WIDE R12, R15, 0x4, R4 ;  /* 0x000000040f0c7825 */ /* 0x020fe200078e0204 */
[----:B------:R-:W-:Y:S01]  /*0390*/  LEA R3, R3, UR4, 0x3 ;  /* 0x0000000403037c11 */ /* 0x000fe2000f8e18ff */
[----:B----4-:R1:W-:Y:S04]  /*03a0*/  @!P0 STG.E desc[UR6][R6.64], R19 ;  /* 0x0000001306008986 */ /* 0x0103e8000c101906 */
[----:B0-----:R1:W-:Y:S04]  /*03b0*/  @!P0 STG.E desc[UR6][R10.64], R21 ;  /* 0x000000150a008986 */ /* 0x0013e8000c101906 */
[----:B------:R1:W-:Y:S01]  /*03c0*/  @!P0 STG.E desc[UR6][R12.64], R23 ;  /* 0x000000170c008986 */ /* 0x0003e2000c101906 */
[----:B------:R-:W-:Y:S05]  /*03d0*/  @P0 EXIT ;  /* 0x000000000000094d */ /* 0x000fea0003800000 */
[----:B------:R-:W0:Y:S01]  /*03e0*/  LDS R3, [R3] ;  /* 0x0000000003037984 */ /* 0x000e220000000800 */
[----:B------:R-:W-:-:S05]  /*03f0*/  LOP3.LUT R9, R2, 0x180, R9, 0xfe, !PT ;  /* 0x0000018002097812 */ /* 0x000fca00078efe09 */
[----:B------:R-:W-:-:S04]  /*0400*/  IMAD R9, R9, 0x10, R0 ;  /* 0x0000001009097824 */ /* 0x000fc800078e0200 */
[----:B------:R-:W-:-:S05]  /*0410*/  IMAD.WIDE R4, R9, 0x4, R4 ;  /* 0x0000000409047825 */ /* 0x000fca00078e0204 */
[----:B0-----:R-:W-:Y:S01]  /*0420*/  STG.E desc[UR6][R4.64], R3 ;  /* 0x0000000304007986 */ /* 0x001fe2000c101906 */
[----:B------:R-:W-:Y:S05]  /*0430*/  EXIT ;  /* 0x000000000000794d */ /* 0x000fea0003800000 */
.L_x_0:
[----:B------:R-:W-:-:S00]  /*0440*/  BRA `(.L_x_0) ;  /* 0xfffffffc00fc7947 */ /* 0x000fc0000383ffff */
[----:B------:R-:W-:-:S00]  /*0450*/  NOP ;  /* 0x0000000000007918 */ /* 0x000fc00000000000 */
        /* <DEDUP_REMOVED lines=10> */
.L_x_1:


//--------------------- .nv.shared.triton_poi_fused_convolution_2 --------------------------
	.section	.nv.shared.triton_poi_fused_convolution_2,"aw",@nobits
	.sectionflags	@""
	.align	16
	.zero		1024


//--------------------- .nv.constant0.triton_poi_fused_convolution_2 --------------------------
	.section	.nv.constant0.triton_poi_fused_convolution_2,"a",@progbits
	.sectionflags	@""
	.align	4
.nv.constant0.triton_poi_fused_convolution_2:
	.zero		560
